//
// Generated by NVIDIA NVVM Compiler
//
// Compiler Build ID: CL-36424714
// Cuda compilation tools, release 13.0, V13.0.88
// Based on NVVM 20.0.0
//

.version 9.0
.target sm_100
.address_size 64

	// .globl	_Z7leib_piPd

.visible .entry _Z7leib_piPd(
	.param .u64 .ptr .align 1 _Z7leib_piPd_param_0
)
{
	.reg .pred 	%p<2>;
	.reg .b32 	%r<18>;
	.reg .b64 	%rd<5>;
	.reg .b64 	%fd<18>;

	ld.param.u64 	%rd1, [_Z7leib_piPd_param_0];
	mov.u32 	%r8, %tid.x;
	mov.u32 	%r9, %ctaid.x;
	shl.b32 	%r10, %r9, 8;
	add.s32 	%r1, %r10, %r8;
	mul.lo.s32 	%r11, %r8, 200000;
	mad.lo.s32 	%r12, %r9, 51200000, %r11;
	or.b32  	%r17, %r12, 5;
	mov.f64 	%fd17, 0d0000000000000000;
	mov.b32 	%r16, 5;
$L__BB0_1:
	add.s32 	%r13, %r17, -2;
	cvt.rn.f64.u32 	%fd4, %r13;
	rcp.rn.f64 	%fd5, %fd4;
	neg.f64 	%fd6, %fd5;
	add.f64 	%fd7, %fd17, %fd6;
	add.s32 	%r14, %r17, 4;
	cvt.rn.f64.u32 	%fd8, %r17;
	rcp.rn.f64 	%fd9, %fd8;
	add.f64 	%fd10, %fd7, %fd9;
	add.s32 	%r15, %r17, 2;
	cvt.rn.f64.u32 	%fd11, %r15;
	rcp.rn.f64 	%fd12, %fd11;
	neg.f64 	%fd13, %fd12;
	add.f64 	%fd14, %fd10, %fd13;
	cvt.rn.f64.u32 	%fd15, %r14;
	rcp.rn.f64 	%fd16, %fd15;
	add.f64 	%fd17, %fd14, %fd16;
	add.s32 	%r17, %r17, 8;
	add.s32 	%r16, %r16, 8;
	setp.ne.s32 	%p1, %r16, 200005;
	@%p1 bra 	$L__BB0_1;
	cvta.to.global.u64 	%rd2, %rd1;
	mul.wide.u32 	%rd3, %r1, 8;
	add.s64 	%rd4, %rd2, %rd3;
	st.global.f64 	[%rd4], %fd17;
	ret;

}


// ===== COMPILED SASS (sm_100) =====

	.target	sm_100

	.elftype	@"ET_EXEC"


//--------------------- .note.nv.tkinfo           --------------------------
	.section	.note.nv.tkinfo,"",@"SHT_NOTE"
	.sectionflags	@"SHF_NOTE_NV_TKINFO"
	.tkinfo
        /*0018*/ 	.word	0x00000002
        /*0030*/ 	.string	""
        /*0030*/ 	.string	"ptxas"
        /*0030*/ 	.string	"Cuda compilation tools, release 13.0, V13.0.88"
        /*0030*/ 	.string	"Build cuda_13.0.r13.0/compiler.36424714_0"
        /*0030*/ 	.string	"-arch sm_100 -m 64 "



//--------------------- .note.nv.cuinfo           --------------------------
	.section	.note.nv.cuinfo,"",@"SHT_NOTE"
	.sectionflags	@"SHF_NOTE_NV_CUINFO"
        /*0018*/ 	.short	0x0002
        /*001a*/ 	.short	0x0064
        /*001c*/ 	.short	0x0082
	.zero		2


//--------------------- .nv.info                  --------------------------
	.section	.nv.info,"",@"SHT_CUDA_INFO"
	.align	4


	//----- nvinfo : EIATTR_REGCOUNT
	.align		4
        /*0000*/ 	.byte	0x04, 0x2f
        /*0002*/ 	.short	(.L_1 - .L_0)
	.align		4
.L_0:
        /*0004*/ 	.word	index@(_Z7leib_piPd)
        /*0008*/ 	.word	0x00000012


	//----- nvinfo : EIATTR_FRAME_SIZE
	.align		4
.L_1:
        /*000c*/ 	.byte	0x04, 0x11
        /*000e*/ 	.short	(.L_3 - .L_2)
	.align		4
.L_2:
        /*0010*/ 	.word	index@($__internal_0_$__cuda_sm20_dblrcp_rn_slowpath_v3)
        /*0014*/ 	.word	0x00000000


	//----- nvinfo : EIATTR_FRAME_SIZE
	.align		4
.L_3:
        /*0018*/ 	.byte	0x04, 0x11
        /*001a*/ 	.short	(.L_5 - .L_4)
	.align		4
.L_4:
        /*001c*/ 	.word	index@(_Z7leib_piPd)
        /*0020*/ 	.word	0x00000000


	//----- nvinfo : EIATTR_MIN_STACK_SIZE
	.align		4
.L_5:
        /*0024*/ 	.byte	0x04, 0x12
        /*0026*/ 	.short	(.L_7 - .L_6)
	.align		4
.L_6:
        /*0028*/ 	.word	index@(_Z7leib_piPd)
        /*002c*/ 	.word	0x00000000
.L_7:


//--------------------- .nv.compat                --------------------------
	.section	.nv.compat,"",@"SHT_CUDA_COMPAT_INFO"
	.align	4
        /*0000*/ 	.byte	0x02, 0x09, 0x00, 0x00, 0x02, 0x02, 0x01, 0x00, 0x02, 0x05, 0x05, 0x00, 0x03, 0x07, 0x01, 0x01
        /*0010*/ 	.byte	0x02, 0x03, 0x00, 0x00, 0x02, 0x06, 0x01, 0x00, 0x04, 0x0b, 0x08, 0x00, 0x01, 0x00, 0x00, 0x00
        /*0020*/ 	.byte	0x00, 0x00, 0x00, 0x00


//--------------------- .nv.info._Z7leib_piPd     --------------------------
	.section	.nv.info._Z7leib_piPd,"",@"SHT_CUDA_INFO"
	.sectionflags	@""
	.align	4


	//----- nvinfo : EIATTR_CUDA_API_VERSION
	.align		4
        /*0000*/ 	.byte	0x04, 0x37
        /*0002*/ 	.short	(.L_9 - .L_8)
.L_8:
        /*0004*/ 	.word	0x00000082


	//----- nvinfo : EIATTR_KPARAM_INFO
	.align		4
.L_9:
        /*0008*/ 	.byte	0x04, 0x17
        /*000a*/ 	.short	(.L_11 - .L_10)
.L_10:
        /*000c*/ 	.word	0x00000000
        /*0010*/ 	.short	0x0000
        /*0012*/ 	.short	0x0000
        /*0014*/ 	.byte	0x00, 0xf5, 0x21, 0x00


	//----- nvinfo : EIATTR_SPARSE_MMA_MASK
	.align		4
.L_11:
        /*0018*/ 	.byte	0x03, 0x50
        /*001a*/ 	.short	0x0000


	//----- nvinfo : EIATTR_MAXREG_COUNT
	.align		4
        /*001c*/ 	.byte	0x03, 0x1b
        /*001e*/ 	.short	0x00ff


	//----- nvinfo : EIATTR_MERCURY_ISA_VERSION
	.align		4
        /*0020*/ 	.byte	0x03, 0x5f
        /*0022*/ 	.short	0x0101


	//----- nvinfo : EIATTR_VRC_CTA_INIT_COUNT
	.align		4
        /*0024*/ 	.byte	0x02, 0x4a
	.zero		1
	.zero		1


	//----- nvinfo : EIATTR_EXIT_INSTR_OFFSETS
	.align		4
        /*0028*/ 	.byte	0x04, 0x1c
        /*002a*/ 	.short	(.L_13 - .L_12)


	//   ....[0]....
.L_12:
        /*002c*/ 	.word	0x00000610


	//----- nvinfo : EIATTR_CRS_STACK_SIZE
	.align		4
.L_13:
        /*0030*/ 	.byte	0x04, 0x1e
        /*0032*/ 	.short	(.L_15 - .L_14)
.L_14:
        /*0034*/ 	.word	0x00000000


	//----- nvinfo : EIATTR_CBANK_PARAM_SIZE
	.align		4
.L_15:
        /*0038*/ 	.byte	0x03, 0x19
        /*003a*/ 	.short	0x0008


	//----- nvinfo : EIATTR_PARAM_CBANK
	.align		4
        /*003c*/ 	.byte	0x04, 0x0a
        /*003e*/ 	.short	(.L_17 - .L_16)
	.align		4
.L_16:
        /*0040*/ 	.word	index@(.nv.constant0._Z7leib_piPd)
        /*0044*/ 	.short	0x0380
        /*0046*/ 	.short	0x0008


	//----- nvinfo : EIATTR_SW_WAR
	.align		4
.L_17:
        /*0048*/ 	.byte	0x04, 0x36
        /*004a*/ 	.short	(.L_19 - .L_18)
.L_18:
        /*004c*/ 	.word	0x00000008
.L_19:


//--------------------- .nv.callgraph             --------------------------
	.section	.nv.callgraph,"",@"SHT_CUDA_CALLGRAPH"
	.align	4
	.sectionentsize	8
	.align		4
        /*0000*/ 	.word	0x00000000
	.align		4
        /*0004*/ 	.word	0xffffffff
	.align		4
        /*0008*/ 	.word	0x00000000
	.align		4
        /*000c*/ 	.word	0xfffffffe
	.align		4
        /*0010*/ 	.word	0x00000000
	.align		4
        /*0014*/ 	.word	0xfffffffd
	.align		4
        /*0018*/ 	.word	0x00000000
	.align		4
        /*001c*/ 	.word	0xfffffffc


//--------------------- .text._Z7leib_piPd        --------------------------
	.section	.text._Z7leib_piPd,"ax",@progbits
	.align	128
        .global         _Z7leib_piPd
        .type           _Z7leib_piPd,@function
        .size           _Z7leib_piPd,(.L_x_14 - _Z7leib_piPd)
        .other          _Z7leib_piPd,@"STO_CUDA_ENTRY STV_DEFAULT"
_Z7leib_piPd:
.text._Z7leib_piPd:
[----:B------:R-:W-:Y:S01]  /*0000*/  LDC R1, c[0x0][0x37c] ;  /* 0x0000df00ff017b82 */ /* 0x000fe20000000800 */
[----:B------:R-:W0:Y:S01]  /*0010*/  S2R R0, SR_TID.X ;  /* 0x0000000000007919 */ /* 0x000e220000002100 */
[----:B------:R-:W-:Y:S01]  /*0020*/  IMAD.MOV.U32 R7, RZ, RZ, 0x30d40 ;  /* 0x00030d40ff077424 */ /* 0x000fe200078e00ff */
[----:B------:R-:W-:Y:S01]  /*0030*/  CS2R R4, SRZ ;  /* 0x0000000000047805 */ /* 0x000fe2000001ff00 */
[----:B------:R-:W1:Y:S01]  /*0040*/  LDCU.64 UR6, c[0x0][0x358] ;  /* 0x00006b00ff0677ac */ /* 0x000e620008000a00 */
[----:B------:R-:W0:Y:S01]  /*0050*/  S2R R3, SR_CTAID.X ;  /* 0x0000000000037919 */ /* 0x000e220000002500 */
[----:B------:R-:W-:Y:S01]  /*0060*/  UMOV UR4, 0x5 ;  /* 0x0000000500047882 */ /* 0x000fe20000000000 */
[----:B0-----:R-:W-:-:S04]  /*0070*/  IMAD R0, R3, 0x100, R0 ;  /* 0x0000010003007824 */ /* 0x001fc800078e0200 */
[----:B-1----:R-:W-:-:S07]  /*0080*/  IMAD R2, R0, R7, 0x5 ;  /* 0x0000000500027424 */ /* 0x002fce00078e0207 */
.L_x_8:
[----:B------:R-:W-:Y:S01]  /*0090*/  VIADD R12, R2, 0xfffffffe ;  /* 0xfffffffe020c7836 */ /* 0x000fe20000000000 */
[----:B------:R-:W-:Y:S01]  /*00a0*/  UIADD3 UR4, UPT, UPT, UR4, 0x8, URZ ;  /* 0x0000000804047890 */ /* 0x000fe2000fffe0ff */
[----:B------:R-:W-:Y:S03]  /*00b0*/  BSSY.RECONVERGENT B0, `(.L_x_0) ;  /* 0x0000014000007945 */ /* 0x000fe60003800200 */
[----:B------:R-:W-:Y:S01]  /*00c0*/  UISETP.NE.AND UP0, UPT, UR4, 0x30d45, UPT ;  /* 0x00030d450400788c */ /* 0x000fe2000bf05270 */
[----:B------:R-:W0:Y:S08]  /*00d0*/  I2F.F64.U32 R12, R12 ;  /* 0x0000000c000c7312 */ /* 0x000e300000201800 */
[----:B0-----:R-:W0:Y:S01]  /*00e0*/  MUFU.RCP64H R7, R13 ;  /* 0x0000000d00077308 */ /* 0x001e220000001800 */
[----:B------:R-:W-:-:S04]  /*00f0*/  IADD3 R6, PT, PT, R13, 0x300402, RZ ;  /* 0x003004020d067810 */ /* 0x000fc80007ffe0ff */
[----:B------:R-:W-:Y:S02]  /*0100*/  FSETP.GEU.AND P0, PT, |R6|, 5.8789094863358348022e-39, PT ;  /* 0x004004020600780b */ /* 0x000fe40003f0e200 */
[----:B0-----:R-:W-:-:S08]  /*0110*/  DFMA R8, -R12, R6, 1 ;  /* 0x3ff000000c08742b */ /* 0x001fd00000000106 */
[----:B------:R-:W-:-:S08]  /*0120*/  DFMA R8, R8, R8, R8 ;  /* 0x000000080808722b */ /* 0x000fd00000000008 */
[----:B------:R-:W-:-:S08]  /*0130*/  DFMA R8, R6, R8, R6 ;  /* 0x000000080608722b */ /* 0x000fd00000000006 */
[----:B------:R-:W-:-:S08]  /*0140*/  DFMA R10, -R12, R8, 1 ;  /* 0x3ff000000c0a742b */ /* 0x000fd00000000108 */
[----:B------:R-:W-:Y:S01]  /*0150*/  DFMA R8, R8, R10, R8 ;  /* 0x0000000a0808722b */ /* 0x000fe20000000008 */
[----:B------:R-:W-:Y:S10]  /*0160*/  @P0 BRA `(.L_x_1) ;  /* 0x0000000000200947 */ /* 0x000ff40003800000 */
[----:B------:R-:W-:Y:S01]  /*0170*/  LOP3.LUT R3, R13, 0x7fffffff, RZ, 0xc0, !PT ;  /* 0x7fffffff0d037812 */ /* 0x000fe200078ec0ff */
[----:B------:R-:W-:Y:S01]  /*0180*/  IMAD.MOV.U32 R6, RZ, RZ, R12 ;  /* 0x000000ffff067224 */ /* 0x000fe200078e000c */
[----:B------:R-:W-:Y:S01]  /*0190*/  MOV R8, 0x1d0 ;  /* 0x000001d000087802 */ /* 0x000fe20000000f00 */
[----:B------:R-:W-:Y:S02]  /*01a0*/  IMAD.MOV.U32 R7, RZ, RZ, R13 ;  /* 0x000000ffff077224 */ /* 0x000fe400078e000d */
[----:B------:R-:W-:-:S07]  /*01b0*/  VIADD R12, R3, 0xfff00000 ;  /* 0xfff00000030c7836 */ /* 0x000fce0000000000 */
[----:B------:R-:W-:Y:S05]  /*01c0*/  CALL.REL.NOINC `($__internal_0_$__cuda_sm20_dblrcp_rn_slowpath_v3) ;  /* 0x0000000400147944 */ /* 0x000fea0003c00000 */
[----:B------:R-:W-:Y:S01]  /*01d0*/  MOV R8, R10 ;  /* 0x0000000a00087202 */ /* 0x000fe20000000f00 */
[----:B------:R-:W-:-:S07]  /*01e0*/  IMAD.MOV.U32 R9, RZ, RZ, R11 ;  /* 0x000000ffff097224 */ /* 0x000fce00078e000b */
.L_x_1:
[----:B------:R-:W-:Y:S05]  /*01f0*/  BSYNC.RECONVERGENT B0 ;  /* 0x0000000000007941 */ /* 0x000fea0003800200 */
.L_x_0:
[----:B------:R-:W0:Y:S01]  /*0200*/  I2F.F64.U32 R6, R2 ;  /* 0x0000000200067312 */ /* 0x000e220000201800 */
[----:B------:R-:W-:Y:S01]  /*0210*/  BSSY.RECONVERGENT B0, `(.L_x_2) ;  /* 0x0000012000007945 */ /* 0x000fe20003800200 */
[----:B------:R-:W-:Y:S01]  /*0220*/  DADD R4, -R8, R4 ;  /* 0x0000000008047229 */ /* 0x000fe20000000104 */
[----:B------:R-:W-:-:S05]  /*0230*/  VIADD R3, R2, 0x4 ;  /* 0x0000000402037836 */ /* 0x000fca0000000000 */
[----:B0-----:R-:W0:Y:S01]  /*0240*/  MUFU.RCP64H R11, R7 ;  /* 0x00000007000b7308 */ /* 0x001e220000001800 */
[----:B------:R-:W-:-:S05]  /*0250*/  VIADD R10, R7, 0x300402 ;  /* 0x00300402070a7836 */ /* 0x000fca0000000000 */
[----:B------:R-:W-:Y:S01]  /*0260*/  FSETP.GEU.AND P0, PT, |R10|, 5.8789094863358348022e-39, PT ;  /* 0x004004020a00780b */ /* 0x000fe20003f0e200 */
[----:B0-----:R-:W-:-:S08]  /*0270*/  DFMA R12, -R6, R10, 1 ;  /* 0x3ff00000060c742b */ /* 0x001fd0000000010a */
[----:B------:R-:W-:-:S08]  /*0280*/  DFMA R12, R12, R12, R12 ;  /* 0x0000000c0c0c722b */ /* 0x000fd0000000000c */
[----:B------:R-:W-:-:S08]  /*0290*/  DFMA R12, R10, R12, R10 ;  /* 0x0000000c0a0c722b */ /* 0x000fd0000000000a */
[----:B------:R-:W-:-:S08]  /*02a0*/  DFMA R14, -R6, R12, 1 ;  /* 0x3ff00000060e742b */ /* 0x000fd0000000010c */
[----:B------:R-:W-:Y:S01]  /*02b0*/  DFMA R12, R12, R14, R12 ;  /* 0x0000000e0c0c722b */ /* 0x000fe2000000000c */
[----:B------:R-:W-:Y:S10]  /*02c0*/  @P0 BRA `(.L_x_3) ;  /* 0x0000000000180947 */ /* 0x000ff40003800000 */
[----:B------:R-:W-:-:S04]  /*02d0*/  LOP3.LUT R8, R7, 0x7fffffff, RZ, 0xc0, !PT ;  /* 0x7fffffff07087812 */ /* 0x000fc800078ec0ff */
[----:B------:R-:W-:Y:S02]  /*02e0*/  IADD3 R12, PT, PT, R8, -0x100000, RZ ;  /* 0xfff00000080c7810 */ /* 0x000fe40007ffe0ff */
[----:B------:R-:W-:-:S07]  /*02f0*/  MOV R8, 0x310 ;  /* 0x0000031000087802 */ /* 0x000fce0000000f00 */
[----:B------:R-:W-:Y:S05]  /*0300*/  CALL.REL.NOINC `($__internal_0_$__cuda_sm20_dblrcp_rn_slowpath_v3) ;  /* 0x0000000000c47944 */ /* 0x000fea0003c00000 */
[----:B------:R-:W-:Y:S02]  /*0310*/  IMAD.MOV.U32 R12, RZ, RZ, R10 ;  /* 0x000000ffff0c7224 */ /* 0x000fe400078e000a */
[----:B------:R-:W-:-:S07]  /*0320*/  IMAD.MOV.U32 R13, RZ, RZ, R11 ;  /* 0x000000ffff0d7224 */ /* 0x000fce00078e000b */
.L_x_3:
[----:B------:R-:W-:Y:S05]  /*0330*/  BSYNC.RECONVERGENT B0 ;  /* 0x0000000000007941 */ /* 0x000fea0003800200 */
.L_x_2:
[----:B------:R-:W-:Y:S01]  /*0340*/  IADD3 R6, PT, PT, R2, 0x2, RZ ;  /* 0x0000000202067810 */ /* 0x000fe20007ffe0ff */
[----:B------:R-:W-:Y:S01]  /*0350*/  BSSY.RECONVERGENT B0, `(.L_x_4) ;  /* 0x0000010000007945 */ /* 0x000fe20003800200 */
[----:B------:R-:W-:-:S04]  /*0360*/  DADD R4, R4, R12 ;  /* 0x0000000004047229 */ /* 0x000fc8000000000c */
[----:B------:R-:W0:Y:S08]  /*0370*/  I2F.F64.U32 R6, R6 ;  /* 0x0000000600067312 */ /* 0x000e300000201800 */
        /* <DEDUP_REMOVED lines=9> */
[----:B------:R-:W-:-:S05]  /*0410*/  LOP3.LUT R8, R7, 0x7fffffff, RZ, 0xc0, !PT ;  /* 0x7fffffff07087812 */ /* 0x000fca00078ec0ff */
[----:B------:R-:W-:Y:S01]  /*0420*/  VIADD R12, R8, 0xfff00000 ;  /* 0xfff00000080c7836 */ /* 0x000fe20000000000 */
[----:B------:R-:W-:-:S07]  /*0430*/  MOV R8, 0x450 ;  /* 0x0000045000087802 */ /* 0x000fce0000000f00 */
[----:B------:R-:W-:Y:S05]  /*0440*/  CALL.REL.NOINC `($__internal_0_$__cuda_sm20_dblrcp_rn_slowpath_v3) ;  /* 0x0000000000747944 */ /* 0x000fea0003c00000 */
.L_x_5:
[----:B------:R-:W-:Y:S05]  /*0450*/  BSYNC.RECONVERGENT B0 ;  /* 0x0000000000007941 */ /* 0x000fea0003800200 */
.L_x_4:
[----:B------:R-:W0:Y:S01]  /*0460*/  I2F.F64.U32 R14, R3 ;  /* 0x00000003000e7312 */ /* 0x000e220000201800 */
[----:B------:R-:W-:Y:S01]  /*0470*/  BSSY.RECONVERGENT B0, `(.L_x_6) ;  /* 0x0000013000007945 */ /* 0x000fe20003800200 */
[----:B------:R-:W-:-:S06]  /*0480*/  DADD R4, R4, -R10 ;  /* 0x0000000004047229 */ /* 0x000fcc000000080a */
        /* <DEDUP_REMOVED lines=12> */
[----:B------:R-:W-:Y:S01]  /*0550*/  IMAD.MOV.U32 R7, RZ, RZ, R15 ;  /* 0x000000ffff077224 */ /* 0x000fe200078e000f */
[----:B------:R-:W-:-:S07]  /*0560*/  IADD3 R12, PT, PT, R3, -0x100000, RZ ;  /* 0xfff00000030c7810 */ /* 0x000fce0007ffe0ff */
[----:B------:R-:W-:Y:S05]  /*0570*/  CALL.REL.NOINC `($__internal_0_$__cuda_sm20_dblrcp_rn_slowpath_v3) ;  /* 0x0000000000287944 */ /* 0x000fea0003c00000 */
[----:B------:R-:W-:Y:S02]  /*0580*/  IMAD.MOV.U32 R8, RZ, RZ, R10 ;  /* 0x000000ffff087224 */ /* 0x000fe400078e000a */
[----:B------:R-:W-:-:S07]  /*0590*/  IMAD.MOV.U32 R9, RZ, RZ, R11 ;  /* 0x000000ffff097224 */ /* 0x000fce00078e000b */
.L_x_7:
[----:B------:R-:W-:Y:S05]  /*05a0*/  BSYNC.RECONVERGENT B0 ;  /* 0x0000000000007941 */ /* 0x000fea0003800200 */
.L_x_6:
[----:B------:R-:W-:Y:S01]  /*05b0*/  DADD R4, R4, R8 ;  /* 0x0000000004047229 */ /* 0x000fe20000000008 */
[----:B------:R-:W-:Y:S01]  /*05c0*/  IADD3 R2, PT, PT, R2, 0x8, RZ ;  /* 0x0000000802027810 */ /* 0x000fe20007ffe0ff */
[----:B------:R-:W-:Y:S09]  /*05d0*/  BRA.U UP0, `(.L_x_8) ;  /* 0xfffffff900ac7547 */ /* 0x000ff2000b83ffff */
[----:B------:R-:W0:Y:S02]  /*05e0*/  LDC.64 R2, c[0x0][0x380] ;  /* 0x0000e000ff027b82 */ /* 0x000e240000000a00 */
[----:B0-----:R-:W-:-:S05]  /*05f0*/  IMAD.WIDE.U32 R2, R0, 0x8, R2 ;  /* 0x0000000800027825 */ /* 0x001fca00078e0002 */
[----:B------:R-:W-:Y:S01]  /*0600*/  STG.E.64 desc[UR6][R2.64], R4 ;  /* 0x0000000402007986 */ /* 0x000fe2000c101b06 */
[----:B------:R-:W-:Y:S05]  /*0610*/  EXIT ;  /* 0x000000000000794d */ /* 0x000fea0003800000 */
        .weak           $__internal_0_$__cuda_sm20_dblrcp_rn_slowpath_v3
        .type           $__internal_0_$__cuda_sm20_dblrcp_rn_slowpath_v3,@function
        .size           $__internal_0_$__cuda_sm20_dblrcp_rn_slowpath_v3,(.L_x_14 - $__internal_0_$__cuda_sm20_dblrcp_rn_slowpath_v3)
$__internal_0_$__cuda_sm20_dblrcp_rn_slowpath_v3:
[----:B------:R-:W-:Y:S01]  /*0620*/  DSETP.GTU.AND P0, PT, |R6|, +INF , PT ;  /* 0x7ff000000600742a */ /* 0x000fe20003f0c200 */
[----:B------:R-:W-:-:S13]  /*0630*/  BSSY.RECONVERGENT B1, `(.L_x_9) ;  /* 0x0000023000017945 */ /* 0x000fda0003800200 */
[----:B------:R-:W-:Y:S05]  /*0640*/  @P0 BRA `(.L_x_10) ;  /* 0x00000000007c0947 */ /* 0x000fea0003800000 */
[----:B------:R-:W-:-:S05]  /*0650*/  LOP3.LUT R13, R7, 0x7fffffff, RZ, 0xc0, !PT ;  /* 0x7fffffff070d7812 */ /* 0x000fca00078ec0ff */
[----:B------:R-:W-:-:S05]  /*0660*/  VIADD R9, R13, 0xffffffff ;  /* 0xffffffff0d097836 */ /* 0x000fca0000000000 */
[----:B------:R-:W-:-:S13]  /*0670*/  ISETP.GE.U32.AND P0, PT, R9, 0x7fefffff, PT ;  /* 0x7fefffff0900780c */ /* 0x000fda0003f06070 */
[----:B------:R-:W-:Y:S01]  /*0680*/  @P0 LOP3.LUT R11, R7, 0x7ff00000, RZ, 0x3c, !PT ;  /* 0x7ff00000070b0812 */ /* 0x000fe200078e3cff */
[----:B------:R-:W-:Y:S01]  /*0690*/  @P0 IMAD.MOV.U32 R10, RZ, RZ, RZ ;  /* 0x000000ffff0a0224 */ /* 0x000fe200078e00ff */
[----:B------:R-:W-:Y:S06]  /*06a0*/  @P0 BRA `(.L_x_11) ;  /* 0x00000000006c0947 */ /* 0x000fec0003800000 */
[----:B------:R-:W-:-:S13]  /*06b0*/  ISETP.GE.U32.AND P0, PT, R13, 0x1000001, PT ;  /* 0x010000010d00780c */ /* 0x000fda0003f06070 */
[----:B------:R-:W-:Y:S05]  /*06c0*/  @!P0 BRA `(.L_x_12) ;  /* 0x0000000000348947 */ /* 0x000fea0003800000 */
[----:B------:R-:W-:Y:S01]  /*06d0*/  IADD3 R11, PT, PT, R7, -0x3fe00000, RZ ;  /* 0xc0200000070b7810 */ /* 0x000fe20007ffe0ff */
[----:B------:R-:W-:-:S03]  /*06e0*/  IMAD.MOV.U32 R10, RZ, RZ, R6 ;  /* 0x000000ffff0a7224 */ /* 0x000fc600078e0006 */
[----:B------:R-:W0:Y:S03]  /*06f0*/  MUFU.RCP64H R13, R11 ;  /* 0x0000000b000d7308 */ /* 0x000e260000001800 */
[----:B0-----:R-:W-:-:S08]  /*0700*/  DFMA R14, -R10, R12, 1 ;  /* 0x3ff000000a0e742b */ /* 0x001fd0000000010c */
[----:B------:R-:W-:-:S08]  /*0710*/  DFMA R14, R14, R14, R14 ;  /* 0x0000000e0e0e722b */ /* 0x000fd0000000000e */
[----:B------:R-:W-:-:S08]  /*0720*/  DFMA R14, R12, R14, R12 ;  /* 0x0000000e0c0e722b */ /* 0x000fd0000000000c */
[----:B------:R-:W-:-:S08]  /*0730*/  DFMA R12, -R10, R14, 1 ;  /* 0x3ff000000a0c742b */ /* 0x000fd0000000010e */
[----:B------:R-:W-:-:S08]  /*0740*/  DFMA R12, R14, R12, R14 ;  /* 0x0000000c0e0c722b */ /* 0x000fd0000000000e */
[----:B------:R-:W-:-:S08]  /*0750*/  DMUL R12, R12, 2.2250738585072013831e-308 ;  /* 0x001000000c0c7828 */ /* 0x000fd00000000000 */
[----:B------:R-:W-:-:S08]  /*0760*/  DFMA R6, -R6, R12, 1 ;  /* 0x3ff000000606742b */ /* 0x000fd0000000010c */
[----:B------:R-:W-:-:S08]  /*0770*/  DFMA R6, R6, R6, R6 ;  /* 0x000000060606722b */ /* 0x000fd00000000006 */
[----:B------:R-:W-:Y:S01]  /*0780*/  DFMA R10, R12, R6, R12 ;  /* 0x000000060c0a722b */ /* 0x000fe2000000000c */
[----:B------:R-:W-:Y:S10]  /*0790*/  BRA `(.L_x_11) ;  /* 0x0000000000307947 */ /* 0x000ff40003800000 */
.L_x_12:
[----:B------:R-:W-:Y:S01]  /*07a0*/  DMUL R6, R6, 8.11296384146066816958e+31 ;  /* 0x4690000006067828 */ /* 0x000fe20000000000 */
[----:B------:R-:W-:-:S05]  /*07b0*/  IMAD.MOV.U32 R10, RZ, RZ, R12 ;  /* 0x000000ffff0a7224 */ /* 0x000fca00078e000c */
[----:B------:R-:W0:Y:S02]  /*07c0*/  MUFU.RCP64H R11, R7 ;  /* 0x00000007000b7308 */ /* 0x000e240000001800 */
[----:B0-----:R-:W-:-:S08]  /*07d0*/  DFMA R12, -R6, R10, 1 ;  /* 0x3ff00000060c742b */ /* 0x001fd0000000010a */
[----:B------:R-:W-:-:S08]  /*07e0*/  DFMA R12, R12, R12, R12 ;  /* 0x0000000c0c0c722b */ /* 0x000fd0000000000c */
[----:B------:R-:W-:-:S08]  /*07f0*/  DFMA R12, R10, R12, R10 ;  /* 0x0000000c0a0c722b */ /* 0x000fd0000000000a */
[----:B------:R-:W-:-:S08]  /*0800*/  DFMA R10, -R6, R12, 1 ;  /* 0x3ff00000060a742b */ /* 0x000fd0000000010c */
[----:B------:R-:W-:-:S08]  /*0810*/  DFMA R10, R12, R10, R12 ;  /* 0x0000000a0c0a722b */ /* 0x000fd0000000000c */
[----:B------:R-:W-:Y:S01]  /*0820*/  DMUL R10, R10, 8.11296384146066816958e+31 ;  /* 0x469000000a0a7828 */ /* 0x000fe20000000000 */
[----:B------:R-:W-:Y:S10]  /*0830*/  BRA `(.L_x_11) ;  /* 0x0000000000087947 */ /* 0x000ff40003800000 */
.L_x_10:
[----:B------:R-:W-:Y:S02]  /*0840*/  LOP3.LUT R11, R7, 0x80000, RZ, 0xfc, !PT ;  /* 0x00080000070b7812 */ /* 0x000fe400078efcff */
[----:B------:R-:W-:-:S07]  /*0850*/  MOV R10, R6 ;  /* 0x00000006000a7202 */ /* 0x000fce0000000f00 */
.L_x_11:
[----:B------:R-:W-:Y:S05]  /*0860*/  BSYNC.RECONVERGENT B1 ;  /* 0x0000000000017941 */ /* 0x000fea0003800200 */
.L_x_9:
[----:B------:R-:W-:-:S04]  /*0870*/  IMAD.MOV.U32 R9, RZ, RZ, 0x0 ;  /* 0x00000000ff097424 */ /* 0x000fc800078e00ff */
[----:B------:R-:W-:Y:S05]  /*0880*/  RET.REL.NODEC R8 `(_Z7leib_piPd) ;  /* 0xfffffff408dc7950 */ /* 0x000fea0003c3ffff */
.L_x_13:
[----:B------:R-:W-:-:S00]  /*0890*/  BRA `(.L_x_13) ;  /* 0xfffffffc00fc7947 */ /* 0x000fc0000383ffff */
[----:B------:R-:W-:-:S00]  /*08a0*/  NOP ;  /* 0x0000000000007918 */ /* 0x000fc00000000000 */
        /* <DEDUP_REMOVED lines=13> */
.L_x_14:


//--------------------- .nv.shared.reserved.0     --------------------------
	.section	.nv.shared.reserved.0,"aw",@nobits
	.weak		__nv_reservedSMEM_offset_0_alias
	.size		__nv_reservedSMEM_offset_0_alias, 0, 64
	.other		__nv_reservedSMEM_offset_0_alias,@"STO_CUDA_RESERVED_SHARED STV_DEFAULT"
__nv_reservedSMEM_offset_0_alias:
	.zero		0
	.zero		64


//--------------------- .nv.constant0._Z7leib_piPd --------------------------
	.section	.nv.constant0._Z7leib_piPd,"a",@progbits
	.sectionflags	@""
	.align	4
.nv.constant0._Z7leib_piPd:
	.zero		904


//--------------------- SYMBOLS --------------------------

	.type		.nv.reservedSmem.offset0,@object
	.size		.nv.reservedSmem.offset0,0x4
